	.headerflags	@"EF_CUDA_TEXMODE_UNIFIED EF_CUDA_64BIT_ADDRESS EF_CUDA_ACCELERATORS EF_CUDA_SM90 EF_CUDA_VIRTUAL_SM(EF_CUDA_SM90)"
	.elftype	@"ET_EXEC"


//--------------------- .nv.info                  --------------------------
	.section	.nv.info,"",@"SHT_CUDA_INFO"
	.align	4


	//----- nvinfo : EIATTR_REGCOUNT
	.align		4
        /*0000*/ 	.byte	0x04, 0x2f
        /*0002*/ 	.short	(.L_3 - .L_2)
	.align		4
.L_2:
        /*0004*/ 	.word	index@(triton_poi_fused__native_batch_norm_legit_no_training_hardtanh_25)
        /*0008*/ 	.word	0x00000012


	//----- nvinfo : EIATTR_MIN_STACK_SIZE
	.align		4
.L_3:
        /*000c*/ 	.byte	0x04, 0x12
        /*000e*/ 	.short	(.L_5 - .L_4)
	.align		4
.L_4:
        /*0010*/ 	.word	index@(triton_poi_fused__native_batch_norm_legit_no_training_hardtanh_25)
        /*0014*/ 	.word	0x00000000


	//----- nvinfo : EIATTR_FRAME_SIZE
	.align		4
.L_5:
        /*0018*/ 	.byte	0x04, 0x11
        /*001a*/ 	.short	(.L_7 - .L_6)
	.align		4
.L_6:
        /*001c*/ 	.word	index@(triton_poi_fused__native_batch_norm_legit_no_training_hardtanh_25)
        /*0020*/ 	.word	0x00000000


	//----- nvinfo : EIATTR_MIN_STACK_SIZE
	.align		4
.L_7:
        /*0024*/ 	.byte	0x04, 0x12
        /*0026*/ 	.short	(.L_9 - .L_8)
	.align		4
.L_8:
        /*0028*/ 	.word	index@(triton_poi_fused__native_batch_norm_legit_no_training_hardtanh_25)
        /*002c*/ 	.word	0x00000000
.L_9:


//--------------------- .nv.info.triton_poi_fused__native_batch_norm_legit_no_training_hardtanh_25 --------------------------
	.section	.nv.info.triton_poi_fused__native_batch_norm_legit_no_training_hardtanh_25,"",@"SHT_CUDA_INFO"
	.sectionflags	@""
	.align	4


	//----- nvinfo : EIATTR_CUDA_API_VERSION
	.align		4
        /*0000*/ 	.byte	0x04, 0x37
        /*0002*/ 	.short	(.L_11 - .L_10)
.L_10:
        /*0004*/ 	.word	0x0000007c


	//----- nvinfo : EIATTR_KPARAM_INFO
	.align		4
.L_11:
        /*0008*/ 	.byte	0x04, 0x17
        /*000a*/ 	.short	(.L_13 - .L_12)
.L_12:
        /*000c*/ 	.word	0x00000000
        /*0010*/ 	.short	0x0006
        /*0012*/ 	.short	0x0030
        /*0014*/ 	.byte	0x00, 0xf0, 0x11, 0x00


	//----- nvinfo : EIATTR_KPARAM_INFO
	.align		4
.L_13:
        /*0018*/ 	.byte	0x04, 0x17
        /*001a*/ 	.short	(.L_15 - .L_14)
.L_14:
        /*001c*/ 	.word	0x00000000
        /*0020*/ 	.short	0x0005
        /*0022*/ 	.short	0x0028
        /*0024*/ 	.byte	0x00, 0xf4, 0x21, 0x00


	//----- nvinfo : EIATTR_KPARAM_INFO
	.align		4
.L_15:
        /*0028*/ 	.byte	0x04, 0x17
        /*002a*/ 	.short	(.L_17 - .L_16)
.L_16:
        /*002c*/ 	.word	0x00000000
        /*0030*/ 	.short	0x0004
        /*0032*/ 	.short	0x0020
        /*0034*/ 	.byte	0x00, 0xf4, 0x21, 0x00


	//----- nvinfo : EIATTR_KPARAM_INFO
	.align		4
.L_17:
        /*0038*/ 	.byte	0x04, 0x17
        /*003a*/ 	.short	(.L_19 - .L_18)
.L_18:
        /*003c*/ 	.word	0x00000000
        /*0040*/ 	.short	0x0003
        /*0042*/ 	.short	0x0018
        /*0044*/ 	.byte	0x00, 0xf4, 0x21, 0x00


	//----- nvinfo : EIATTR_KPARAM_INFO
	.align		4
.L_19:
        /*0048*/ 	.byte	0x04, 0x17
        /*004a*/ 	.short	(.L_21 - .L_20)
.L_20:
        /*004c*/ 	.word	0x00000000
        /*0050*/ 	.short	0x0002
        /*0052*/ 	.short	0x0010
        /*0054*/ 	.byte	0x00, 0xf4, 0x21, 0x00


	//----- nvinfo : EIATTR_KPARAM_INFO
	.align		4
.L_21:
        /*0058*/ 	.byte	0x04, 0x17
        /*005a*/ 	.short	(.L_23 - .L_22)
.L_22:
        /*005c*/ 	.word	0x00000000
        /*0060*/ 	.short	0x0001
        /*0062*/ 	.short	0x0008
        /*0064*/ 	.byte	0x00, 0xf4, 0x21, 0x00


	//----- nvinfo : EIATTR_KPARAM_INFO
	.align		4
.L_23:
        /*0068*/ 	.byte	0x04, 0x17
        /*006a*/ 	.short	(.L_25 - .L_24)
.L_24:
        /*006c*/ 	.word	0x00000000
        /*0070*/ 	.short	0x0000
        /*0072*/ 	.short	0x0000
        /*0074*/ 	.byte	0x00, 0xf4, 0x21, 0x00


	//----- nvinfo : EIATTR_SPARSE_MMA_MASK
	.align		4
.L_25:
        /*0078*/ 	.byte	0x03, 0x50
        /*007a*/ 	.short	0x0000


	//----- nvinfo : EIATTR_MAXREG_COUNT
	.align		4
        /*007c*/ 	.byte	0x03, 0x1b
        /*007e*/ 	.short	0x00ff


	//----- nvinfo : EIATTR_EXIT_INSTR_OFFSETS
	.align		4
        /*0080*/ 	.byte	0x04, 0x1c
        /*0082*/ 	.short	(.L_27 - .L_26)


	//   ....[0]....
.L_26:
        /*0084*/ 	.word	0x000004c0


	//----- nvinfo : EIATTR_REQNTID
	.align		4
.L_27:
        /*0088*/ 	.byte	0x04, 0x10
        /*008a*/ 	.short	(.L_29 - .L_28)
.L_28:
        /*008c*/ 	.word	0x00000080
        /*0090*/ 	.word	0x00000001
        /*0094*/ 	.word	0x00000001


	//----- nvinfo : EIATTR_CBANK_PARAM_SIZE
	.align		4
.L_29:
        /*0098*/ 	.byte	0x03, 0x19
        /*009a*/ 	.short	0x0034


	//----- nvinfo : EIATTR_PARAM_CBANK
	.align		4
        /*009c*/ 	.byte	0x04, 0x0a
        /*009e*/ 	.short	(.L_31 - .L_30)
	.align		4
.L_30:
        /*00a0*/ 	.word	index@(.nv.constant0.triton_poi_fused__native_batch_norm_legit_no_training_hardtanh_25)
        /*00a4*/ 	.short	0x0210
        /*00a6*/ 	.short	0x0034


	//----- nvinfo : EIATTR_SW_WAR
	.align		4
.L_31:
        /*00a8*/ 	.byte	0x04, 0x36
        /*00aa*/ 	.short	(.L_33 - .L_32)
.L_32:
        /*00ac*/ 	.word	0x00000008
.L_33:


//--------------------- .nv.callgraph             --------------------------
	.section	.nv.callgraph,"",@"SHT_CUDA_CALLGRAPH"
	.align	4
	.sectionentsize	8
	.align		4
        /*0000*/ 	.word	0x00000000
	.align		4
        /*0004*/ 	.word	0xffffffff
	.align		4
        /*0008*/ 	.word	0x00000000
	.align		4
        /*000c*/ 	.word	0xfffffffe
	.align		4
        /*0010*/ 	.word	0x00000000
	.align		4
        /*0014*/ 	.word	0xfffffffd
	.align		4
        /*0018*/ 	.word	0x00000000
	.align		4
        /*001c*/ 	.word	0xfffffffc


//--------------------- .nv.constant4             --------------------------
	.section	.nv.constant4,"a",@progbits
	.align	8
	.align		8
.nv.constant4:
        /*0000*/ 	.dword	_$_str
	.align		8
        /*0008*/ 	.dword	_$_str_$_2


//--------------------- .text.triton_poi_fused__native_batch_norm_legit_no_training_hardtanh_25 --------------------------
	.section	.text.triton_poi_fused__native_batch_norm_legit_no_training_hardtanh_25,"ax",@progbits
	.align	128
        .global         triton_poi_fused__native_batch_norm_legit_no_training_hardtanh_25
        .type           triton_poi_fused__native_batch_norm_legit_no_training_hardtanh_25,@function
        .size           triton_poi_fused__native_batch_norm_legit_no_training_hardtanh_25,(.L_x_1 - triton_poi_fused__native_batch_norm_legit_no_training_hardtanh_25)
        .other          triton_poi_fused__native_batch_norm_legit_no_training_hardtanh_25,@"STO_CUDA_ENTRY STV_DEFAULT"
triton_poi_fused__native_batch_norm_legit_no_training_hardtanh_25:
.text.triton_poi_fused__native_batch_norm_legit_no_training_hardtanh_25:
[----:B------:R-:W-:Y:S01]  /*0000*/  LDC R1, c[0x0][0x28] ;  /* 0x00000a00ff017b82 */ /* 0x000fe20000000800 */
[----:B------:R-:W1:Y:S07]  /*0010*/  S2R R0, SR_TID.X ;  /* 0x0000000000007919 */ /* 0x000e6e0000002100 */
[----:B------:R-:W2:Y:S01]  /*0020*/  LDC.64 R8, c[0x0][0x220] ;  /* 0x00008800ff087b82 */ /* 0x000ea20000000a00 */
[----:B------:R-:W-:Y:S01]  /*0030*/  ULDC.64 UR4, c[0x0][0x208] ;  /* 0x0000820000047ab9 */ /* 0x000fe20000000a00 */
[----:B------:R-:W3:Y:S06]  /*0040*/  S2R R5, SR_CTAID.X ;  /* 0x0000000000057919 */ /* 0x000eec0000002500 */
[----:B------:R-:W4:Y:S08]  /*0050*/  LDC.64 R10, c[0x0][0x228] ;  /* 0x00008a00ff0a7b82 */ /* 0x000f300000000a00 */
[----:B------:R-:W5:Y:S01]  /*0060*/  LDC.64 R12, c[0x0][0x230] ;  /* 0x00008c00ff0c7b82 */ /* 0x000f620000000a00 */
[----:B-1----:R-:W-:Y:S01]  /*0070*/  IMAD.SHL.U32 R0, R0, 0x4, RZ ;  /* 0x0000000400007824 */ /* 0x002fe200078e00ff */
[----:B---3--:R-:W-:-:S04]  /*0080*/  SHF.R.S32.HI R3, RZ, 0x16, R5 ;  /* 0x00000016ff037819 */ /* 0x008fc80000011405 */
[----:B------:R-:W-:Y:S02]  /*0090*/  LOP3.LUT R0, R0, 0x1fc, RZ, 0xc0, !PT ;  /* 0x000001fc00007812 */ /* 0x000fe400078ec0ff */
[----:B------:R-:W-:-:S03]  /*00a0*/  SGXT R3, R3, 0x1 ;  /* 0x000000010303781a */ /* 0x000fc60000000200 */
[----:B------:R-:W-:-:S05]  /*00b0*/  IMAD R0, R5, 0x200, R0 ;  /* 0x0000020005007824 */ /* 0x000fca00078e0200 */
[----:B------:R-:W-:-:S04]  /*00c0*/  LEA.HI R3, R3, R0, RZ, 0x4 ;  /* 0x0000000003037211 */ /* 0x000fc800078f20ff */
[----:B------:R-:W-:-:S05]  /*00d0*/  SHF.R.S32.HI R3, RZ, 0x4, R3 ;  /* 0x00000004ff037819 */ /* 0x000fca0000011403 */
[----:B------:R-:W-:-:S05]  /*00e0*/  IMAD.HI R2, R3, 0x38e38e39, RZ ;  /* 0x38e38e3903027827 */ /* 0x000fca00078e02ff */
[----:B------:R-:W-:-:S04]  /*00f0*/  SHF.R.U32.HI R5, RZ, 0x1f, R2 ;  /* 0x0000001fff057819 */ /* 0x000fc80000011602 */
[----:B------:R-:W-:Y:S02]  /*0100*/  LEA.HI.SX32 R2, R2, R5, 0x19 ;  /* 0x0000000502027211 */ /* 0x000fe400078fcaff */
[----:B------:R-:W1:Y:S03]  /*0110*/  LDC.64 R4, c[0x0][0x210] ;  /* 0x00008400ff047b82 */ /* 0x000e660000000a00 */
[----:B------:R-:W-:-:S04]  /*0120*/  IMAD R15, R2, -0x240, R3 ;  /* 0xfffffdc0020f7824 */ /* 0x000fc800078e0203 */
[C---:B--2---:R-:W-:Y:S01]  /*0130*/  IMAD.WIDE R8, R15.reuse, 0x4, R8 ;  /* 0x000000040f087825 */ /* 0x044fe200078e0208 */
[----:B------:R-:W2:Y:S05]  /*0140*/  LDC.64 R2, c[0x0][0x218] ;  /* 0x00008600ff027b82 */ /* 0x000eaa0000000a00 */
[----:B------:R-:W3:Y:S01]  /*0150*/  LDG.E.EL R8, desc[UR4][R8.64] ;  /* 0x0000000408087981 */ /* 0x000ee2000c2e1900 */
[----:B----4-:R-:W-:-:S04]  /*0160*/  IMAD.WIDE R10, R15, 0x4, R10 ;  /* 0x000000040f0a7825 */ /* 0x010fc800078e020a */
[----:B-1----:R-:W-:Y:S02]  /*0170*/  IMAD.WIDE R4, R0, 0x4, R4 ;  /* 0x0000000400047825 */ /* 0x002fe400078e0204 */
[----:B------:R1:W4:Y:S02]  /*0180*/  LDG.E.EL R10, desc[UR4][R10.64] ;  /* 0x000000040a0a7981 */ /* 0x000324000c2e1900 */
[C---:B-----5:R-:W-:Y:S02]  /*0190*/  IMAD.WIDE R12, R15.reuse, 0x4, R12 ;  /* 0x000000040f0c7825 */ /* 0x060fe400078e020c */
[----:B------:R-:W1:Y:S02]  /*01a0*/  LDG.E.128 R4, desc[UR4][R4.64] ;  /* 0x0000000404047981 */ /* 0x000e64000c1e1d00 */
[----:B--2---:R-:W-:Y:S02]  /*01b0*/  IMAD.WIDE R2, R15, 0x4, R2 ;  /* 0x000000040f027825 */ /* 0x004fe400078e0202 */
[----:B------:R-:W4:Y:S04]  /*01c0*/  LDG.E.EL R13, desc[UR4][R12.64] ;  /* 0x000000040c0d7981 */ /* 0x000f28000c2e1900 */
[----:B------:R-:W1:Y:S01]  /*01d0*/  LDG.E.EL R2, desc[UR4][R2.64] ;  /* 0x0000000402027981 */ /* 0x000e62000c2e1900 */
[----:B------:R-:W-:-:S02]  /*01e0*/  IMAD.MOV.U32 R14, RZ, RZ, 0x3e800000 ;  /* 0x3e800000ff0e7424 */ /* 0x000fc400078e00ff */
[----:B---3--:R-:W-:-:S04]  /*01f0*/  FADD R8, R8, 9.9999997473787516356e-06 ;  /* 0x3727c5ac08087421 */ /* 0x008fc80000000000 */
[----:B------:R-:W2:Y:S02]  /*0200*/  MUFU.SQRT R9, R8 ;  /* 0x0000000800097308 */ /* 0x000ea40000002000 */
[C---:B--2---:R-:W-:Y:S02]  /*0210*/  FSETP.GT.AND P0, PT, R9.reuse, 8.50705917302346158658e+37, PT ;  /* 0x7e8000000900780b */ /* 0x044fe40003f04000 */
[----:B------:R-:W-:-:S11]  /*0220*/  FSETP.GEU.AND P1, PT, R9, 1.175494350822287508e-38, PT ;  /* 0x008000000900780b */ /* 0x000fd60003f2e000 */
[----:B------:R-:W-:-:S04]  /*0230*/  @P0 FMUL R9, R9, 0.25 ;  /* 0x3e80000009090820 */ /* 0x000fc80000400000 */
[----:B------:R-:W-:-:S06]  /*0240*/  @!P1 FMUL R9, R9, 16777216 ;  /* 0x4b80000009099820 */ /* 0x000fcc0000400000 */
[----:B------:R-:W2:Y:S01]  /*0250*/  MUFU.RCP R9, R9 ;  /* 0x0000000900097308 */ /* 0x000ea20000001000 */
[----:B------:R-:W-:Y:S01]  /*0260*/  FSEL R14, R14, 1, P0 ;  /* 0x3f8000000e0e7808 */ /* 0x000fe20000000000 */
[----:B-1----:R-:W-:-:S04]  /*0270*/  FADD R11, R7, -R2 ;  /* 0x80000002070b7221 */ /* 0x002fc80000000000 */
[----:B------:R-:W-:Y:S01]  /*0280*/  @!P1 FMUL R14, R14, 16777216 ;  /* 0x4b8000000e0e9820 */ /* 0x000fe20000400000 */
[--C-:B------:R-:W-:Y:S01]  /*0290*/  FADD R3, R4, -R2.reuse ;  /* 0x8000000204037221 */ /* 0x100fe20000000000 */
[--C-:B------:R-:W-:Y:S01]  /*02a0*/  FADD R7, R6, -R2.reuse ;  /* 0x8000000206077221 */ /* 0x100fe20000000000 */
[----:B------:R-:W-:Y:S01]  /*02b0*/  FADD R5, R5, -R2 ;  /* 0x8000000205057221 */ /* 0x000fe20000000000 */
[----:B--2---:R-:W-:-:S04]  /*02c0*/  FMUL R14, R9, R14 ;  /* 0x0000000e090e7220 */ /* 0x004fc80000400000 */
[C---:B------:R-:W-:Y:S01]  /*02d0*/  FMUL R11, R14.reuse, R11 ;  /* 0x0000000b0e0b7220 */ /* 0x040fe20000400000 */
[C---:B------:R-:W-:Y:S01]  /*02e0*/  FMUL R4, R14.reuse, R3 ;  /* 0x000000030e047220 */ /* 0x040fe20000400000 */
[C---:B------:R-:W-:Y:S01]  /*02f0*/  FMUL R2, R14.reuse, R7 ;  /* 0x000000070e027220 */ /* 0x040fe20000400000 */
[----:B------:R-:W-:Y:S01]  /*0300*/  FMUL R14, R14, R5 ;  /* 0x000000050e0e7220 */ /* 0x000fe20000400000 */
[C-C-:B----4-:R-:W-:Y:S01]  /*0310*/  FFMA R11, R10.reuse, R11, R13.reuse ;  /* 0x0000000b0a0b7223 */ /* 0x150fe2000000000d */
[C-C-:B------:R-:W-:Y:S01]  /*0320*/  FFMA R4, R10.reuse, R4, R13.reuse ;  /* 0x000000040a047223 */ /* 0x140fe2000000000d */
[C-C-:B------:R-:W-:Y:S01]  /*0330*/  FFMA R6, R10.reuse, R2, R13.reuse ;  /* 0x000000020a067223 */ /* 0x140fe2000000000d */
[----:B------:R-:W-:Y:S01]  /*0340*/  FFMA R14, R10, R14, R13 ;  /* 0x0000000e0a0e7223 */ /* 0x000fe2000000000d */
[----:B------:R-:W1:Y:S01]  /*0350*/  LDC.64 R2, c[0x0][0x238] ;  /* 0x00008e00ff027b82 */ /* 0x000e620000000a00 */
[----:B------:R-:W-:Y:S02]  /*0360*/  FSETP.GTU.AND P0, PT, R11, RZ, PT ;  /* 0x000000ff0b00720b */ /* 0x000fe40003f0c000 */
[----:B------:R-:W-:-:S02]  /*0370*/  FSETP.GTU.AND P1, PT, R6, RZ, PT ;  /* 0x000000ff0600720b */ /* 0x000fc40003f2c000 */
[----:B------:R-:W-:Y:S02]  /*0380*/  FSEL R7, R11, RZ, P0 ;  /* 0x000000ff0b077208 */ /* 0x000fe40000000000 */
[----:B------:R-:W-:Y:S02]  /*0390*/  FSETP.GTU.AND P2, PT, R14, RZ, PT ;  /* 0x000000ff0e00720b */ /* 0x000fe40003f4c000 */
[----:B------:R-:W-:Y:S02]  /*03a0*/  FSETP.GTU.AND P0, PT, R4, RZ, PT ;  /* 0x000000ff0400720b */ /* 0x000fe40003f0c000 */
[----:B------:R-:W-:Y:S02]  /*03b0*/  FSETP.GEU.AND P5, PT, R7, 6, PT ;  /* 0x40c000000700780b */ /* 0x000fe40003fae000 */
[----:B------:R-:W-:Y:S02]  /*03c0*/  FSEL R6, R6, RZ, P1 ;  /* 0x000000ff06067208 */ /* 0x000fe40000800000 */
[----:B------:R-:W-:-:S02]  /*03d0*/  FSEL R5, R14, RZ, P2 ;  /* 0x000000ff0e057208 */ /* 0x000fc40001000000 */
[----:B------:R-:W-:Y:S02]  /*03e0*/  FSEL R4, R4, RZ, P0 ;  /* 0x000000ff04047208 */ /* 0x000fe40000000000 */
[----:B------:R-:W-:Y:S02]  /*03f0*/  FSETP.GEU.AND P0, PT, R6, 6, PT ;  /* 0x40c000000600780b */ /* 0x000fe40003f0e000 */
[----:B------:R-:W-:Y:S02]  /*0400*/  FSETP.GEU.AND P2, PT, R5, 6, PT ;  /* 0x40c000000500780b */ /* 0x000fe40003f4e000 */
[----:B------:R-:W-:Y:S02]  /*0410*/  FSETP.GEU.AND P1, PT, R4, 6, PT ;  /* 0x40c000000400780b */ /* 0x000fe40003f2e000 */
[----:B------:R-:W-:Y:S02]  /*0420*/  FSETP.NAN.AND P6, PT, R7, R7, PT ;  /* 0x000000070700720b */ /* 0x000fe40003fc8000 */
[----:B------:R-:W-:-:S02]  /*0430*/  FSETP.NAN.AND P3, PT, R6, R6, PT ;  /* 0x000000060600720b */ /* 0x000fc40003f68000 */
[----:B------:R-:W-:Y:S02]  /*0440*/  @P5 SEL R7, R7, 0x40c00000, P6 ;  /* 0x40c0000007075807 */ /* 0x000fe40003000000 */
[C---:B------:R-:W-:Y:S02]  /*0450*/  FSETP.NAN.AND P4, PT, R5.reuse, R5, PT ;  /* 0x000000050500720b */ /* 0x040fe40003f88000 */
[----:B------:R-:W-:Y:S01]  /*0460*/  FSETP.NAN.AND P5, PT, R4, R4, PT ;  /* 0x000000040400720b */ /* 0x000fe20003fa8000 */
[----:B-1----:R-:W-:Y:S01]  /*0470*/  IMAD.WIDE R2, R0, 0x4, R2 ;  /* 0x0000000400027825 */ /* 0x002fe200078e0202 */
[----:B------:R-:W-:Y:S02]  /*0480*/  @P0 SEL R6, R6, 0x40c00000, P3 ;  /* 0x40c0000006060807 */ /* 0x000fe40001800000 */
[----:B------:R-:W-:Y:S02]  /*0490*/  @P2 SEL R5, R5, 0x40c00000, P4 ;  /* 0x40c0000005052807 */ /* 0x000fe40002000000 */
[----:B------:R-:W-:-:S05]  /*04a0*/  @P1 SEL R4, R4, 0x40c00000, P5 ;  /* 0x40c0000004041807 */ /* 0x000fca0002800000 */
[----:B------:R-:W-:Y:S01]  /*04b0*/  STG.E.128 desc[UR4][R2.64], R4 ;  /* 0x0000000402007986 */ /* 0x000fe2000c101d04 */
[----:B------:R-:W-:Y:S05]  /*04c0*/  EXIT ;  /* 0x000000000000794d */ /* 0x000fea0003800000 */
.L_x_0:
[----:B------:R-:W-:-:S00]  /*04d0*/  BRA `(.L_x_0) ;  /* 0xfffffffc00fc7947 */ /* 0x000fc0000383ffff */
[----:B------:R-:W-:-:S00]  /*04e0*/  NOP ;  /* 0x0000000000007918 */ /* 0x000fc00000000000 */
        /* <DEDUP_REMOVED lines=9> */
.L_x_1:


//--------------------- .nv.global.init           --------------------------
	.section	.nv.global.init,"aw",@progbits
.nv.global.init:
	.type		_$_str,@object
	.size		_$_str,(_$_str_$_2 - _$_str)
_$_str:
        /*0000*/ 	.byte	0x5f, 0x5f, 0x43, 0x55, 0x44, 0x41, 0x5f, 0x46, 0x54, 0x5a, 0x00
	.type		_$_str_$_2,@object
	.size		_$_str_$_2,(.L_1 - _$_str_$_2)
_$_str_$_2:
        /*000b*/ 	.byte	0x5f, 0x5f, 0x43, 0x55, 0x44, 0x41, 0x5f, 0x50, 0x52, 0x45, 0x43, 0x5f, 0x53, 0x51, 0x52, 0x54
        /*001b*/ 	.byte	0x00
.L_1:


//--------------------- .nv.constant0.triton_poi_fused__native_batch_norm_legit_no_training_hardtanh_25 --------------------------
	.section	.nv.constant0.triton_poi_fused__native_batch_norm_legit_no_training_hardtanh_25,"a",@progbits
	.sectionflags	@""
	.align	4
.nv.constant0.triton_poi_fused__native_batch_norm_legit_no_training_hardtanh_25:
	.zero		580
